//
// Generated by NVIDIA NVVM Compiler
//
// Compiler Build ID: CL-36424714
// Cuda compilation tools, release 13.0, V13.0.88
// Based on NVVM 20.0.0
//

.version 9.0
.target sm_100
.address_size 64

	// .globl	_Z11find_kernelPiS_x
// _ZZ11find_kernelPiS_xE4data has been demoted

.visible .entry _Z11find_kernelPiS_x(
	.param .u64 .ptr .align 1 _Z11find_kernelPiS_x_param_0,
	.param .u64 .ptr .align 1 _Z11find_kernelPiS_x_param_1,
	.param .u64 _Z11find_kernelPiS_x_param_2
)
{
	.reg .pred 	%p<7>;
	.reg .b32 	%r<23>;
	.reg .b64 	%rd<11>;
	// demoted variable
	.shared .align 4 .b8 _ZZ11find_kernelPiS_xE4data[4096];
	ld.param.u64 	%rd2, [_Z11find_kernelPiS_x_param_0];
	ld.param.u64 	%rd3, [_Z11find_kernelPiS_x_param_1];
	ld.param.u64 	%rd4, [_Z11find_kernelPiS_x_param_2];
	mov.u32 	%r1, %tid.x;
	mov.u32 	%r8, %nctaid.x;
	mov.u32 	%r2, %ntid.x;
	mov.u32 	%r9, %ctaid.y;
	mov.u32 	%r10, %ctaid.x;
	mad.lo.s32 	%r3, %r9, %r8, %r10;
	mad.lo.s32 	%r11, %r3, %r2, %r1;
	cvt.s64.s32 	%rd1, %r11;
	setp.le.s64 	%p1, %rd4, %rd1;
	@%p1 bra 	$L__BB0_9;
	cvta.to.global.u64 	%rd5, %rd3;
	shl.b64 	%rd6, %rd1, 2;
	add.s64 	%rd7, %rd5, %rd6;
	ld.global.u32 	%r12, [%rd7];
	shl.b32 	%r13, %r1, 2;
	mov.u32 	%r14, _ZZ11find_kernelPiS_xE4data;
	add.s32 	%r4, %r14, %r13;
	st.shared.u32 	[%r4], %r12;
	bar.sync 	0;
	setp.lt.u32 	%p2, %r2, 2;
	@%p2 bra 	$L__BB0_7;
	mov.b32 	%r22, 1;
$L__BB0_3:
	mov.u32 	%r5, %r22;
	shl.b32 	%r22, %r5, 1;
	add.s32 	%r16, %r22, -1;
	and.b32  	%r17, %r16, %r1;
	setp.ne.s32 	%p3, %r17, 0;
	@%p3 bra 	$L__BB0_6;
	ld.shared.u32 	%r18, [%r4];
	shl.b32 	%r19, %r5, 2;
	add.s32 	%r20, %r4, %r19;
	ld.shared.u32 	%r7, [%r20];
	setp.ge.s32 	%p4, %r18, %r7;
	@%p4 bra 	$L__BB0_6;
	st.shared.u32 	[%r4], %r7;
$L__BB0_6:
	bar.sync 	0;
	setp.lt.u32 	%p5, %r22, %r2;
	@%p5 bra 	$L__BB0_3;
$L__BB0_7:
	setp.ne.s32 	%p6, %r1, 0;
	@%p6 bra 	$L__BB0_9;
	ld.shared.u32 	%r21, [_ZZ11find_kernelPiS_xE4data];
	cvta.to.global.u64 	%rd8, %rd2;
	mul.wide.u32 	%rd9, %r3, 4;
	add.s64 	%rd10, %rd8, %rd9;
	st.global.u32 	[%rd10], %r21;
$L__BB0_9:
	ret;

}


// ===== COMPILED SASS (sm_100) =====

	.target	sm_100

	.elftype	@"ET_EXEC"


//--------------------- .note.nv.tkinfo           --------------------------
	.section	.note.nv.tkinfo,"",@"SHT_NOTE"
	.sectionflags	@"SHF_NOTE_NV_TKINFO"
	.tkinfo
        /*0018*/ 	.word	0x00000002
        /*0030*/ 	.string	""
        /*0030*/ 	.string	"ptxas"
        /*0030*/ 	.string	"Cuda compilation tools, release 13.0, V13.0.88"
        /*0030*/ 	.string	"Build cuda_13.0.r13.0/compiler.36424714_0"
        /*0030*/ 	.string	"-arch sm_100 -m 64 "



//--------------------- .note.nv.cuinfo           --------------------------
	.section	.note.nv.cuinfo,"",@"SHT_NOTE"
	.sectionflags	@"SHF_NOTE_NV_CUINFO"
        /*0018*/ 	.short	0x0002
        /*001a*/ 	.short	0x0064
        /*001c*/ 	.short	0x0082
	.zero		2


//--------------------- .nv.info                  --------------------------
	.section	.nv.info,"",@"SHT_CUDA_INFO"
	.align	4


	//----- nvinfo : EIATTR_REGCOUNT
	.align		4
        /*0000*/ 	.byte	0x04, 0x2f
        /*0002*/ 	.short	(.L_1 - .L_0)
	.align		4
.L_0:
        /*0004*/ 	.word	index@(_Z11find_kernelPiS_x)
        /*0008*/ 	.word	0x0000000a


	//----- nvinfo : EIATTR_FRAME_SIZE
	.align		4
.L_1:
        /*000c*/ 	.byte	0x04, 0x11
        /*000e*/ 	.short	(.L_3 - .L_2)
	.align		4
.L_2:
        /*0010*/ 	.word	index@(_Z11find_kernelPiS_x)
        /*0014*/ 	.word	0x00000000


	//----- nvinfo : EIATTR_MIN_STACK_SIZE
	.align		4
.L_3:
        /*0018*/ 	.byte	0x04, 0x12
        /*001a*/ 	.short	(.L_5 - .L_4)
	.align		4
.L_4:
        /*001c*/ 	.word	index@(_Z11find_kernelPiS_x)
        /*0020*/ 	.word	0x00000000
.L_5:


//--------------------- .nv.compat                --------------------------
	.section	.nv.compat,"",@"SHT_CUDA_COMPAT_INFO"
	.align	4
        /*0000*/ 	.byte	0x02, 0x09, 0x00, 0x00, 0x02, 0x02, 0x01, 0x00, 0x02, 0x05, 0x05, 0x00, 0x03, 0x07, 0x01, 0x01
        /*0010*/ 	.byte	0x02, 0x03, 0x00, 0x00, 0x02, 0x06, 0x01, 0x00, 0x04, 0x0b, 0x08, 0x00, 0x09, 0x00, 0x00, 0x00
        /*0020*/ 	.byte	0x00, 0x00, 0x00, 0x00


//--------------------- .nv.info._Z11find_kernelPiS_x --------------------------
	.section	.nv.info._Z11find_kernelPiS_x,"",@"SHT_CUDA_INFO"
	.sectionflags	@""
	.align	4


	//----- nvinfo : EIATTR_CUDA_API_VERSION
	.align		4
        /*0000*/ 	.byte	0x04, 0x37
        /*0002*/ 	.short	(.L_7 - .L_6)
.L_6:
        /*0004*/ 	.word	0x00000082


	//----- nvinfo : EIATTR_KPARAM_INFO
	.align		4
.L_7:
        /*0008*/ 	.byte	0x04, 0x17
        /*000a*/ 	.short	(.L_9 - .L_8)
.L_8:
        /*000c*/ 	.word	0x00000000
        /*0010*/ 	.short	0x0002
        /*0012*/ 	.short	0x0010
        /*0014*/ 	.byte	0x00, 0xf0, 0x21, 0x00


	//----- nvinfo : EIATTR_KPARAM_INFO
	.align		4
.L_9:
        /*0018*/ 	.byte	0x04, 0x17
        /*001a*/ 	.short	(.L_11 - .L_10)
.L_10:
        /*001c*/ 	.word	0x00000000
        /*0020*/ 	.short	0x0001
        /*0022*/ 	.short	0x0008
        /*0024*/ 	.byte	0x00, 0xf5, 0x21, 0x00


	//----- nvinfo : EIATTR_KPARAM_INFO
	.align		4
.L_11:
        /*0028*/ 	.byte	0x04, 0x17
        /*002a*/ 	.short	(.L_13 - .L_12)
.L_12:
        /*002c*/ 	.word	0x00000000
        /*0030*/ 	.short	0x0000
        /*0032*/ 	.short	0x0000
        /*0034*/ 	.byte	0x00, 0xf5, 0x21, 0x00


	//----- nvinfo : EIATTR_SPARSE_MMA_MASK
	.align		4
.L_13:
        /*0038*/ 	.byte	0x03, 0x50
        /*003a*/ 	.short	0x0000


	//----- nvinfo : EIATTR_MAXREG_COUNT
	.align		4
        /*003c*/ 	.byte	0x03, 0x1b
        /*003e*/ 	.short	0x00ff


	//----- nvinfo : EIATTR_NUM_BARRIERS
	.align		4
        /*0040*/ 	.byte	0x02, 0x4c
        /*0042*/ 	.byte	0x01
	.zero		1


	//----- nvinfo : EIATTR_MERCURY_ISA_VERSION
	.align		4
        /*0044*/ 	.byte	0x03, 0x5f
        /*0046*/ 	.short	0x0101


	//----- nvinfo : EIATTR_VRC_CTA_INIT_COUNT
	.align		4
        /*0048*/ 	.byte	0x02, 0x4a
	.zero		1
	.zero		1


	//----- nvinfo : EIATTR_EXIT_INSTR_OFFSETS
	.align		4
        /*004c*/ 	.byte	0x04, 0x1c
        /*004e*/ 	.short	(.L_15 - .L_14)


	//   ....[0]....
.L_14:
        /*0050*/ 	.word	0x000000c0


	//   ....[1]....
        /*0054*/ 	.word	0x000002b0


	//   ....[2]....
        /*0058*/ 	.word	0x00000330


	//----- nvinfo : EIATTR_CRS_STACK_SIZE
	.align		4
.L_15:
        /*005c*/ 	.byte	0x04, 0x1e
        /*005e*/ 	.short	(.L_17 - .L_16)
.L_16:
        /*0060*/ 	.word	0x00000000


	//----- nvinfo : EIATTR_CBANK_PARAM_SIZE
	.align		4
.L_17:
        /*0064*/ 	.byte	0x03, 0x19
        /*0066*/ 	.short	0x0018


	//----- nvinfo : EIATTR_PARAM_CBANK
	.align		4
        /*0068*/ 	.byte	0x04, 0x0a
        /*006a*/ 	.short	(.L_19 - .L_18)
	.align		4
.L_18:
        /*006c*/ 	.word	index@(.nv.constant0._Z11find_kernelPiS_x)
        /*0070*/ 	.short	0x0380
        /*0072*/ 	.short	0x0018


	//----- nvinfo : EIATTR_SW_WAR
	.align		4
.L_19:
        /*0074*/ 	.byte	0x04, 0x36
        /*0076*/ 	.short	(.L_21 - .L_20)
.L_20:
        /*0078*/ 	.word	0x00000008
.L_21:


//--------------------- .nv.callgraph             --------------------------
	.section	.nv.callgraph,"",@"SHT_CUDA_CALLGRAPH"
	.align	4
	.sectionentsize	8
	.align		4
        /*0000*/ 	.word	0x00000000
	.align		4
        /*0004*/ 	.word	0xffffffff
	.align		4
        /*0008*/ 	.word	0x00000000
	.align		4
        /*000c*/ 	.word	0xfffffffe
	.align		4
        /*0010*/ 	.word	0x00000000
	.align		4
        /*0014*/ 	.word	0xfffffffd
	.align		4
        /*0018*/ 	.word	0x00000000
	.align		4
        /*001c*/ 	.word	0xfffffffc


//--------------------- .text._Z11find_kernelPiS_x --------------------------
	.section	.text._Z11find_kernelPiS_x,"ax",@progbits
	.align	128
        .global         _Z11find_kernelPiS_x
        .type           _Z11find_kernelPiS_x,@function
        .size           _Z11find_kernelPiS_x,(.L_x_5 - _Z11find_kernelPiS_x)
        .other          _Z11find_kernelPiS_x,@"STO_CUDA_ENTRY STV_DEFAULT"
_Z11find_kernelPiS_x:
.text._Z11find_kernelPiS_x:
[----:B------:R-:W-:Y:S01]  /*0000*/  LDC R1, c[0x0][0x37c] ;  /* 0x0000df00ff017b82 */ /* 0x000fe20000000800 */
[----:B------:R-:W0:Y:S01]  /*0010*/  S2R R5, SR_CTAID.Y ;  /* 0x0000000000057919 */ /* 0x000e220000002600 */
[----:B------:R-:W0:Y:S01]  /*0020*/  LDCU UR4, c[0x0][0x370] ;  /* 0x00006e00ff0477ac */ /* 0x000e220008000800 */
[----:B------:R-:W0:Y:S01]  /*0030*/  S2R R0, SR_CTAID.X ;  /* 0x0000000000007919 */ /* 0x000e220000002500 */
[----:B------:R-:W1:Y:S01]  /*0040*/  LDCU UR8, c[0x0][0x360] ;  /* 0x00006c00ff0877ac */ /* 0x000e620008000800 */
[----:B------:R-:W1:Y:S01]  /*0050*/  S2R R4, SR_TID.X ;  /* 0x0000000000047919 */ /* 0x000e620000002100 */
[----:B------:R-:W2:Y:S01]  /*0060*/  LDCU.64 UR6, c[0x0][0x390] ;  /* 0x00007200ff0677ac */ /* 0x000ea20008000a00 */
[----:B0-----:R-:W-:-:S04]  /*0070*/  IMAD R5, R5, UR4, R0 ;  /* 0x0000000405057c24 */ /* 0x001fc8000f8e0200 */
[----:B-1----:R-:W-:-:S05]  /*0080*/  IMAD R0, R5, UR8, R4 ;  /* 0x0000000805007c24 */ /* 0x002fca000f8e0204 */
[----:B--2---:R-:W-:Y:S02]  /*0090*/  ISETP.GE.U32.AND P0, PT, R0, UR6, PT ;  /* 0x0000000600007c0c */ /* 0x004fe4000bf06070 */
[----:B------:R-:W-:-:S04]  /*00a0*/  SHF.R.S32.HI R3, RZ, 0x1f, R0 ;  /* 0x0000001fff037819 */ /* 0x000fc80000011400 */
[----:B------:R-:W-:-:S13]  /*00b0*/  ISETP.GE.AND.EX P0, PT, R3, UR7, PT, P0 ;  /* 0x0000000703007c0c */ /* 0x000fda000bf06300 */
[----:B------:R-:W-:Y:S05]  /*00c0*/  @P0 EXIT ;  /* 0x000000000000094d */ /* 0x000fea0003800000 */
[----:B------:R-:W0:Y:S01]  /*00d0*/  LDCU.64 UR4, c[0x0][0x388] ;  /* 0x00007100ff0477ac */ /* 0x000e220008000a00 */
[----:B------:R-:W1:Y:S01]  /*00e0*/  LDCU.64 UR6, c[0x0][0x358] ;  /* 0x00006b00ff0677ac */ /* 0x000e620008000a00 */
[----:B0-----:R-:W-:-:S04]  /*00f0*/  LEA R2, P0, R0, UR4, 0x2 ;  /* 0x0000000400027c11 */ /* 0x001fc8000f8010ff */
[----:B------:R-:W-:-:S05]  /*0100*/  LEA.HI.X R3, R0, UR5, R3, 0x2, P0 ;  /* 0x0000000500037c11 */ /* 0x000fca00080f1403 */
[----:B-1----:R-:W2:Y:S01]  /*0110*/  LDG.E R2, desc[UR6][R2.64] ;  /* 0x0000000602027981 */ /* 0x002ea2000c1e1900 */
[----:B------:R-:W0:Y:S01]  /*0120*/  S2UR UR5, SR_CgaCtaId ;  /* 0x00000000000579c3 */ /* 0x000e220000008800 */
[----:B------:R-:W-:Y:S01]  /*0130*/  UMOV UR4, 0x400 ;  /* 0x0000040000047882 */ /* 0x000fe20000000000 */
[----:B------:R-:W-:Y:S02]  /*0140*/  UISETP.GE.U32.AND UP0, UPT, UR8, 0x2, UPT ;  /* 0x000000020800788c */ /* 0x000fe4000bf06070 */
[----:B0-----:R-:W-:-:S06]  /*0150*/  ULEA UR4, UR5, UR4, 0x18 ;  /* 0x0000000405047291 */ /* 0x001fcc000f8ec0ff */
[----:B------:R-:W-:-:S05]  /*0160*/  LEA R7, R4, UR4, 0x2 ;  /* 0x0000000404077c11 */ /* 0x000fca000f8e10ff */
[----:B--2---:R0:W-:Y:S01]  /*0170*/  STS [R7], R2 ;  /* 0x0000000207007388 */ /* 0x0041e20000000800 */
[----:B------:R-:W-:Y:S06]  /*0180*/  BAR.SYNC.DEFER_BLOCKING 0x0 ;  /* 0x0000000000007b1d */ /* 0x000fec0000010000 */
[----:B------:R-:W-:Y:S05]  /*0190*/  BRA.U !UP0, `(.L_x_0) ;  /* 0x0000000108407547 */ /* 0x000fea000b800000 */
[----:B------:R-:W-:-:S05]  /*01a0*/  UMOV UR4, 0x1 ;  /* 0x0000000100047882 */ /* 0x000fca0000000000 */
.L_x_3:
[----:B0-----:R-:W-:Y:S01]  /*01b0*/  IMAD.U32 R2, RZ, RZ, UR4 ;  /* 0x00000004ff027e24 */ /* 0x001fe2000f8e00ff */
[----:B------:R-:W-:Y:S01]  /*01c0*/  USHF.L.U32 UR4, UR4, 0x1, URZ ;  /* 0x0000000104047899 */ /* 0x000fe200080006ff */
[----:B------:R-:W-:Y:S03]  /*01d0*/  BSSY.RECONVERGENT B0, `(.L_x_1) ;  /* 0x0000009000007945 */ /* 0x000fe60003800200 */
[----:B------:R-:W-:-:S06]  /*01e0*/  UIADD3 UR5, UPT, UPT, UR4, -0x1, URZ ;  /* 0xffffffff04057890 */ /* 0x000fcc000fffe0ff */
[----:B------:R-:W-:-:S13]  /*01f0*/  LOP3.LUT P0, RZ, R4, UR5, RZ, 0xc0, !PT ;  /* 0x0000000504ff7c12 */ /* 0x000fda000f80c0ff */
[----:B------:R-:W-:Y:S05]  /*0200*/  @P0 BRA `(.L_x_2) ;  /* 0x0000000000140947 */ /* 0x000fea0003800000 */
[----:B------:R-:W-:Y:S01]  /*0210*/  IMAD R2, R2, 0x4, R7 ;  /* 0x0000000402027824 */ /* 0x000fe200078e0207 */
[----:B------:R-:W-:Y:S05]  /*0220*/  LDS R0, [R7] ;  /* 0x0000000007007984 */ /* 0x000fea0000000800 */
[----:B------:R-:W0:Y:S02]  /*0230*/  LDS R2, [R2] ;  /* 0x0000000002027984 */ /* 0x000e240000000800 */
[----:B0-----:R-:W-:-:S13]  /*0240*/  ISETP.GE.AND P0, PT, R0, R2, PT ;  /* 0x000000020000720c */ /* 0x001fda0003f06270 */
[----:B------:R0:W-:Y:S02]  /*0250*/  @!P0 STS [R7], R2 ;  /* 0x0000000207008388 */ /* 0x0001e40000000800 */
.L_x_2:
[----:B------:R-:W-:Y:S05]  /*0260*/  BSYNC.RECONVERGENT B0 ;  /* 0x0000000000007941 */ /* 0x000fea0003800200 */
.L_x_1:
[----:B------:R-:W-:Y:S01]  /*0270*/  BAR.SYNC.DEFER_BLOCKING 0x0 ;  /* 0x0000000000007b1d */ /* 0x000fe20000010000 */
[----:B------:R-:W-:-:S09]  /*0280*/  UISETP.GE.U32.AND UP0, UPT, UR4, UR8, UPT ;  /* 0x000000080400728c */ /* 0x000fd2000bf06070 */
[----:B------:R-:W-:Y:S05]  /*0290*/  BRA.U !UP0, `(.L_x_3) ;  /* 0xfffffffd08c47547 */ /* 0x000fea000b83ffff */
.L_x_0:
[----:B------:R-:W-:-:S13]  /*02a0*/  ISETP.NE.AND P0, PT, R4, RZ, PT ;  /* 0x000000ff0400720c */ /* 0x000fda0003f05270 */
[----:B------:R-:W-:Y:S05]  /*02b0*/  @P0 EXIT ;  /* 0x000000000000094d */ /* 0x000fea0003800000 */
[----:B------:R-:W1:Y:S01]  /*02c0*/  S2UR UR5, SR_CgaCtaId ;  /* 0x00000000000579c3 */ /* 0x000e620000008800 */
[----:B------:R-:W-:-:S07]  /*02d0*/  UMOV UR4, 0x400 ;  /* 0x0000040000047882 */ /* 0x000fce0000000000 */
[----:B0-----:R-:W0:Y:S01]  /*02e0*/  LDC.64 R2, c[0x0][0x380] ;  /* 0x0000e000ff027b82 */ /* 0x001e220000000a00 */
[----:B-1----:R-:W-:Y:S01]  /*02f0*/  ULEA UR4, UR5, UR4, 0x18 ;  /* 0x0000000405047291 */ /* 0x002fe2000f8ec0ff */
[----:B0-----:R-:W-:-:S08]  /*0300*/  IMAD.WIDE.U32 R2, R5, 0x4, R2 ;  /* 0x0000000405027825 */ /* 0x001fd000078e0002 */
[----:B------:R-:W0:Y:S04]  /*0310*/  LDS R7, [UR4] ;  /* 0x00000004ff077984 */ /* 0x000e280008000800 */
[----:B0-----:R-:W-:Y:S01]  /*0320*/  STG.E desc[UR6][R2.64], R7 ;  /* 0x0000000702007986 */ /* 0x001fe2000c101906 */
[----:B------:R-:W-:Y:S05]  /*0330*/  EXIT ;  /* 0x000000000000794d */ /* 0x000fea0003800000 */
.L_x_4:
[----:B------:R-:W-:-:S00]  /*0340*/  BRA `(.L_x_4) ;  /* 0xfffffffc00fc7947 */ /* 0x000fc0000383ffff */
[----:B------:R-:W-:-:S00]  /*0350*/  NOP ;  /* 0x0000000000007918 */ /* 0x000fc00000000000 */
        /* <DEDUP_REMOVED lines=10> */
.L_x_5:


//--------------------- .nv.shared._Z11find_kernelPiS_x --------------------------
	.section	.nv.shared._Z11find_kernelPiS_x,"aw",@nobits
	.sectionflags	@""
	.align	4
.nv.shared._Z11find_kernelPiS_x:
	.zero		5120


//--------------------- .nv.shared.reserved.0     --------------------------
	.section	.nv.shared.reserved.0,"aw",@nobits
	.weak		__nv_reservedSMEM_offset_0_alias
	.size		__nv_reservedSMEM_offset_0_alias, 0, 64
	.other		__nv_reservedSMEM_offset_0_alias,@"STO_CUDA_RESERVED_SHARED STV_DEFAULT"
__nv_reservedSMEM_offset_0_alias:
	.zero		0
	.zero		64


//--------------------- .nv.constant0._Z11find_kernelPiS_x --------------------------
	.section	.nv.constant0._Z11find_kernelPiS_x,"a",@progbits
	.sectionflags	@""
	.align	4
.nv.constant0._Z11find_kernelPiS_x:
	.zero		920


//--------------------- SYMBOLS --------------------------

	.type		.nv.reservedSmem.offset0,@object
	.size		.nv.reservedSmem.offset0,0x4
	.type		.nv.reservedSmem.cap,@object
	.size		.nv.reservedSmem.cap,0x4
